//
// Generated by NVIDIA NVVM Compiler
//
// Compiler Build ID: CL-36424714
// Cuda compilation tools, release 13.0, V13.0.88
// Based on NVVM 20.0.0
//

.version 9.0
.target sm_100
.address_size 64

	// .globl	_Z11matrix_multPfS_S_i

.visible .entry _Z11matrix_multPfS_S_i(
	.param .u64 .ptr .align 1 _Z11matrix_multPfS_S_i_param_0,
	.param .u64 .ptr .align 1 _Z11matrix_multPfS_S_i_param_1,
	.param .u64 .ptr .align 1 _Z11matrix_multPfS_S_i_param_2,
	.param .u32 _Z11matrix_multPfS_S_i_param_3
)
{
	.reg .pred 	%p<10>;
	.reg .b32 	%r<40>;
	.reg .b32 	%f<67>;
	.reg .b64 	%rd<67>;

	ld.param.u64 	%rd14, [_Z11matrix_multPfS_S_i_param_0];
	ld.param.u64 	%rd15, [_Z11matrix_multPfS_S_i_param_1];
	ld.param.u32 	%r18, [_Z11matrix_multPfS_S_i_param_3];
	cvta.to.global.u64 	%rd1, %rd15;
	cvta.to.global.u64 	%rd2, %rd14;
	mov.u32 	%r19, %ctaid.x;
	mov.u32 	%r20, %ntid.x;
	mov.u32 	%r21, %tid.x;
	mad.lo.s32 	%r1, %r19, %r20, %r21;
	mov.u32 	%r22, %ctaid.y;
	mov.u32 	%r23, %ntid.y;
	mov.u32 	%r24, %tid.y;
	mad.lo.s32 	%r2, %r22, %r23, %r24;
	max.s32 	%r25, %r2, %r1;
	setp.ge.s32 	%p1, %r25, %r18;
	@%p1 bra 	$L__BB0_13;
	mul.lo.s32 	%r3, %r18, %r2;
	and.b32  	%r4, %r18, 7;
	setp.lt.u32 	%p2, %r18, 8;
	mov.f32 	%f66, 0f00000000;
	mov.b32 	%r38, 0;
	@%p2 bra 	$L__BB0_4;
	and.b32  	%r38, %r18, 2147483640;
	neg.s32 	%r36, %r38;
	mul.wide.s32 	%rd16, %r18, 4;
	add.s64 	%rd3, %rd1, %rd16;
	shl.b32 	%r7, %r18, 3;
	mul.wide.s32 	%rd17, %r18, 8;
	add.s64 	%rd4, %rd1, %rd17;
	mul.wide.s32 	%rd18, %r18, 12;
	add.s64 	%rd5, %rd1, %rd18;
	mul.wide.s32 	%rd19, %r18, 16;
	add.s64 	%rd6, %rd1, %rd19;
	mul.wide.s32 	%rd20, %r18, 20;
	add.s64 	%rd7, %rd1, %rd20;
	mul.wide.s32 	%rd21, %r18, 24;
	add.s64 	%rd8, %rd1, %rd21;
	mul.wide.s32 	%rd22, %r18, 28;
	add.s64 	%rd9, %rd1, %rd22;
	mul.wide.u32 	%rd23, %r3, 4;
	add.s64 	%rd24, %rd23, %rd2;
	add.s64 	%rd66, %rd24, 16;
	mov.f32 	%f66, 0f00000000;
	mov.u32 	%r35, %r1;
$L__BB0_3:
	.pragma "nounroll";
	mul.wide.s32 	%rd25, %r35, 4;
	add.s64 	%rd26, %rd3, %rd25;
	add.s64 	%rd27, %rd4, %rd25;
	add.s64 	%rd28, %rd5, %rd25;
	add.s64 	%rd29, %rd6, %rd25;
	add.s64 	%rd30, %rd7, %rd25;
	add.s64 	%rd31, %rd8, %rd25;
	add.s64 	%rd32, %rd9, %rd25;
	add.s64 	%rd33, %rd1, %rd25;
	ld.global.f32 	%f16, [%rd66+-16];
	ld.global.f32 	%f17, [%rd33];
	fma.rn.f32 	%f18, %f16, %f17, %f66;
	ld.global.f32 	%f19, [%rd66+-12];
	ld.global.f32 	%f20, [%rd26];
	fma.rn.f32 	%f21, %f19, %f20, %f18;
	ld.global.f32 	%f22, [%rd66+-8];
	ld.global.f32 	%f23, [%rd27];
	fma.rn.f32 	%f24, %f22, %f23, %f21;
	ld.global.f32 	%f25, [%rd66+-4];
	ld.global.f32 	%f26, [%rd28];
	fma.rn.f32 	%f27, %f25, %f26, %f24;
	ld.global.f32 	%f28, [%rd66];
	ld.global.f32 	%f29, [%rd29];
	fma.rn.f32 	%f30, %f28, %f29, %f27;
	ld.global.f32 	%f31, [%rd66+4];
	ld.global.f32 	%f32, [%rd30];
	fma.rn.f32 	%f33, %f31, %f32, %f30;
	ld.global.f32 	%f34, [%rd66+8];
	ld.global.f32 	%f35, [%rd31];
	fma.rn.f32 	%f36, %f34, %f35, %f33;
	ld.global.f32 	%f37, [%rd66+12];
	ld.global.f32 	%f38, [%rd32];
	fma.rn.f32 	%f66, %f37, %f38, %f36;
	add.s32 	%r36, %r36, 8;
	add.s32 	%r35, %r35, %r7;
	add.s64 	%rd66, %rd66, 32;
	setp.ne.s32 	%p3, %r36, 0;
	@%p3 bra 	$L__BB0_3;
$L__BB0_4:
	setp.eq.s32 	%p4, %r4, 0;
	@%p4 bra 	$L__BB0_12;
	and.b32  	%r13, %r18, 3;
	setp.lt.u32 	%p5, %r4, 4;
	@%p5 bra 	$L__BB0_7;
	add.s32 	%r27, %r38, %r3;
	mul.wide.u32 	%rd34, %r27, 4;
	add.s64 	%rd35, %rd2, %rd34;
	ld.global.f32 	%f40, [%rd35];
	mad.lo.s32 	%r28, %r38, %r18, %r1;
	mul.wide.s32 	%rd36, %r28, 4;
	add.s64 	%rd37, %rd1, %rd36;
	ld.global.f32 	%f41, [%rd37];
	fma.rn.f32 	%f42, %f40, %f41, %f66;
	cvt.u64.u32 	%rd38, %r3;
	cvt.u64.u32 	%rd39, %r38;
	add.s64 	%rd40, %rd39, %rd38;
	shl.b64 	%rd41, %rd40, 2;
	add.s64 	%rd42, %rd2, %rd41;
	ld.global.f32 	%f43, [%rd42+4];
	mul.wide.s32 	%rd43, %r18, 4;
	add.s64 	%rd44, %rd37, %rd43;
	ld.global.f32 	%f44, [%rd44];
	fma.rn.f32 	%f45, %f43, %f44, %f42;
	ld.global.f32 	%f46, [%rd42+8];
	add.s64 	%rd45, %rd44, %rd43;
	ld.global.f32 	%f47, [%rd45];
	fma.rn.f32 	%f48, %f46, %f47, %f45;
	ld.global.f32 	%f49, [%rd42+12];
	add.s64 	%rd46, %rd45, %rd43;
	ld.global.f32 	%f50, [%rd46];
	fma.rn.f32 	%f66, %f49, %f50, %f48;
	add.s32 	%r38, %r38, 4;
$L__BB0_7:
	setp.eq.s32 	%p6, %r13, 0;
	@%p6 bra 	$L__BB0_12;
	setp.eq.s32 	%p7, %r13, 1;
	@%p7 bra 	$L__BB0_10;
	add.s32 	%r29, %r38, %r3;
	mul.wide.u32 	%rd47, %r29, 4;
	add.s64 	%rd48, %rd2, %rd47;
	ld.global.f32 	%f52, [%rd48];
	mad.lo.s32 	%r30, %r38, %r18, %r1;
	mul.wide.s32 	%rd49, %r30, 4;
	add.s64 	%rd50, %rd1, %rd49;
	ld.global.f32 	%f53, [%rd50];
	fma.rn.f32 	%f54, %f52, %f53, %f66;
	cvt.u64.u32 	%rd51, %r3;
	cvt.u64.u32 	%rd52, %r38;
	add.s64 	%rd53, %rd52, %rd51;
	shl.b64 	%rd54, %rd53, 2;
	add.s64 	%rd55, %rd2, %rd54;
	ld.global.f32 	%f55, [%rd55+4];
	mul.wide.s32 	%rd56, %r18, 4;
	add.s64 	%rd57, %rd50, %rd56;
	ld.global.f32 	%f56, [%rd57];
	fma.rn.f32 	%f66, %f55, %f56, %f54;
	add.s32 	%r38, %r38, 2;
$L__BB0_10:
	and.b32  	%r31, %r18, 1;
	setp.eq.b32 	%p8, %r31, 1;
	not.pred 	%p9, %p8;
	@%p9 bra 	$L__BB0_12;
	add.s32 	%r32, %r38, %r3;
	mul.wide.u32 	%rd58, %r32, 4;
	add.s64 	%rd59, %rd2, %rd58;
	ld.global.f32 	%f57, [%rd59];
	mad.lo.s32 	%r33, %r38, %r18, %r1;
	mul.wide.s32 	%rd60, %r33, 4;
	add.s64 	%rd61, %rd1, %rd60;
	ld.global.f32 	%f58, [%rd61];
	fma.rn.f32 	%f66, %f57, %f58, %f66;
$L__BB0_12:
	ld.param.u64 	%rd65, [_Z11matrix_multPfS_S_i_param_2];
	add.s32 	%r34, %r3, %r1;
	cvta.to.global.u64 	%rd62, %rd65;
	mul.wide.s32 	%rd63, %r34, 4;
	add.s64 	%rd64, %rd62, %rd63;
	st.global.f32 	[%rd64], %f66;
$L__BB0_13:
	ret;

}


// ===== COMPILED SASS (sm_100) =====

	.target	sm_100

	.elftype	@"ET_EXEC"


//--------------------- .note.nv.tkinfo           --------------------------
	.section	.note.nv.tkinfo,"",@"SHT_NOTE"
	.sectionflags	@"SHF_NOTE_NV_TKINFO"
	.tkinfo
        /*0018*/ 	.word	0x00000002
        /*0030*/ 	.string	""
        /*0030*/ 	.string	"ptxas"
        /*0030*/ 	.string	"Cuda compilation tools, release 13.0, V13.0.88"
        /*0030*/ 	.string	"Build cuda_13.0.r13.0/compiler.36424714_0"
        /*0030*/ 	.string	"-arch sm_100 -m 64 "



//--------------------- .note.nv.cuinfo           --------------------------
	.section	.note.nv.cuinfo,"",@"SHT_NOTE"
	.sectionflags	@"SHF_NOTE_NV_CUINFO"
        /*0018*/ 	.short	0x0002
        /*001a*/ 	.short	0x0064
        /*001c*/ 	.short	0x0082
	.zero		2


//--------------------- .nv.info                  --------------------------
	.section	.nv.info,"",@"SHT_CUDA_INFO"
	.align	4


	//----- nvinfo : EIATTR_REGCOUNT
	.align		4
        /*0000*/ 	.byte	0x04, 0x2f
        /*0002*/ 	.short	(.L_1 - .L_0)
	.align		4
.L_0:
        /*0004*/ 	.word	index@(_Z11matrix_multPfS_S_i)
        /*0008*/ 	.word	0x0000001e


	//----- nvinfo : EIATTR_FRAME_SIZE
	.align		4
.L_1:
        /*000c*/ 	.byte	0x04, 0x11
        /*000e*/ 	.short	(.L_3 - .L_2)
	.align		4
.L_2:
        /*0010*/ 	.word	index@(_Z11matrix_multPfS_S_i)
        /*0014*/ 	.word	0x00000000


	//----- nvinfo : EIATTR_MIN_STACK_SIZE
	.align		4
.L_3:
        /*0018*/ 	.byte	0x04, 0x12
        /*001a*/ 	.short	(.L_5 - .L_4)
	.align		4
.L_4:
        /*001c*/ 	.word	index@(_Z11matrix_multPfS_S_i)
        /*0020*/ 	.word	0x00000000
.L_5:


//--------------------- .nv.compat                --------------------------
	.section	.nv.compat,"",@"SHT_CUDA_COMPAT_INFO"
	.align	4
        /*0000*/ 	.byte	0x02, 0x09, 0x00, 0x00, 0x02, 0x02, 0x01, 0x00, 0x02, 0x05, 0x05, 0x00, 0x03, 0x07, 0x01, 0x01
        /*0010*/ 	.byte	0x02, 0x03, 0x00, 0x00, 0x02, 0x06, 0x01, 0x00, 0x04, 0x0b, 0x08, 0x00, 0x09, 0x00, 0x00, 0x00
        /*0020*/ 	.byte	0x00, 0x00, 0x00, 0x00


//--------------------- .nv.info._Z11matrix_multPfS_S_i --------------------------
	.section	.nv.info._Z11matrix_multPfS_S_i,"",@"SHT_CUDA_INFO"
	.sectionflags	@""
	.align	4


	//----- nvinfo : EIATTR_CUDA_API_VERSION
	.align		4
        /*0000*/ 	.byte	0x04, 0x37
        /*0002*/ 	.short	(.L_7 - .L_6)
.L_6:
        /*0004*/ 	.word	0x00000082


	//----- nvinfo : EIATTR_KPARAM_INFO
	.align		4
.L_7:
        /*0008*/ 	.byte	0x04, 0x17
        /*000a*/ 	.short	(.L_9 - .L_8)
.L_8:
        /*000c*/ 	.word	0x00000000
        /*0010*/ 	.short	0x0003
        /*0012*/ 	.short	0x0018
        /*0014*/ 	.byte	0x00, 0xf0, 0x11, 0x00


	//----- nvinfo : EIATTR_KPARAM_INFO
	.align		4
.L_9:
        /*0018*/ 	.byte	0x04, 0x17
        /*001a*/ 	.short	(.L_11 - .L_10)
.L_10:
        /*001c*/ 	.word	0x00000000
        /*0020*/ 	.short	0x0002
        /*0022*/ 	.short	0x0010
        /*0024*/ 	.byte	0x00, 0xf5, 0x21, 0x00


	//----- nvinfo : EIATTR_KPARAM_INFO
	.align		4
.L_11:
        /*0028*/ 	.byte	0x04, 0x17
        /*002a*/ 	.short	(.L_13 - .L_12)
.L_12:
        /*002c*/ 	.word	0x00000000
        /*0030*/ 	.short	0x0001
        /*0032*/ 	.short	0x0008
        /*0034*/ 	.byte	0x00, 0xf5, 0x21, 0x00


	//----- nvinfo : EIATTR_KPARAM_INFO
	.align		4
.L_13:
        /*0038*/ 	.byte	0x04, 0x17
        /*003a*/ 	.short	(.L_15 - .L_14)
.L_14:
        /*003c*/ 	.word	0x00000000
        /*0040*/ 	.short	0x0000
        /*0042*/ 	.short	0x0000
        /*0044*/ 	.byte	0x00, 0xf5, 0x21, 0x00


	//----- nvinfo : EIATTR_SPARSE_MMA_MASK
	.align		4
.L_15:
        /*0048*/ 	.byte	0x03, 0x50
        /*004a*/ 	.short	0x0000


	//----- nvinfo : EIATTR_MAXREG_COUNT
	.align		4
        /*004c*/ 	.byte	0x03, 0x1b
        /*004e*/ 	.short	0x00ff


	//----- nvinfo : EIATTR_MERCURY_ISA_VERSION
	.align		4
        /*0050*/ 	.byte	0x03, 0x5f
        /*0052*/ 	.short	0x0101


	//----- nvinfo : EIATTR_VRC_CTA_INIT_COUNT
	.align		4
        /*0054*/ 	.byte	0x02, 0x4a
	.zero		1
	.zero		1


	//----- nvinfo : EIATTR_EXIT_INSTR_OFFSETS
	.align		4
        /*0058*/ 	.byte	0x04, 0x1c
        /*005a*/ 	.short	(.L_17 - .L_16)


	//   ....[0]....
.L_16:
        /*005c*/ 	.word	0x000000c0


	//   ....[1]....
        /*0060*/ 	.word	0x00000a90


	//----- nvinfo : EIATTR_CBANK_PARAM_SIZE
	.align		4
.L_17:
        /*0064*/ 	.byte	0x03, 0x19
        /*0066*/ 	.short	0x001c


	//----- nvinfo : EIATTR_PARAM_CBANK
	.align		4
        /*0068*/ 	.byte	0x04, 0x0a
        /*006a*/ 	.short	(.L_19 - .L_18)
	.align		4
.L_18:
        /*006c*/ 	.word	index@(.nv.constant0._Z11matrix_multPfS_S_i)
        /*0070*/ 	.short	0x0380
        /*0072*/ 	.short	0x001c


	//----- nvinfo : EIATTR_SW_WAR
	.align		4
.L_19:
        /*0074*/ 	.byte	0x04, 0x36
        /*0076*/ 	.short	(.L_21 - .L_20)
.L_20:
        /*0078*/ 	.word	0x00000008
.L_21:


//--------------------- .nv.callgraph             --------------------------
	.section	.nv.callgraph,"",@"SHT_CUDA_CALLGRAPH"
	.align	4
	.sectionentsize	8
	.align		4
        /*0000*/ 	.word	0x00000000
	.align		4
        /*0004*/ 	.word	0xffffffff
	.align		4
        /*0008*/ 	.word	0x00000000
	.align		4
        /*000c*/ 	.word	0xfffffffe
	.align		4
        /*0010*/ 	.word	0x00000000
	.align		4
        /*0014*/ 	.word	0xfffffffd
	.align		4
        /*0018*/ 	.word	0x00000000
	.align		4
        /*001c*/ 	.word	0xfffffffc


//--------------------- .text._Z11matrix_multPfS_S_i --------------------------
	.section	.text._Z11matrix_multPfS_S_i,"ax",@progbits
	.align	128
        .global         _Z11matrix_multPfS_S_i
        .type           _Z11matrix_multPfS_S_i,@function
        .size           _Z11matrix_multPfS_S_i,(.L_x_5 - _Z11matrix_multPfS_S_i)
        .other          _Z11matrix_multPfS_S_i,@"STO_CUDA_ENTRY STV_DEFAULT"
_Z11matrix_multPfS_S_i:
.text._Z11matrix_multPfS_S_i:
[----:B------:R-:W-:Y:S01]  /*0000*/  LDC R1, c[0x0][0x37c] ;  /* 0x0000df00ff017b82 */ /* 0x000fe20000000800 */
[----:B------:R-:W0:Y:S07]  /*0010*/  S2R R3, SR_TID.X ;  /* 0x0000000000037919 */ /* 0x000e2e0000002100 */
[----:B------:R-:W0:Y:S01]  /*0020*/  LDC R0, c[0x0][0x360] ;  /* 0x0000d800ff007b82 */ /* 0x000e220000000800 */
[----:B------:R-:W1:Y:S01]  /*0030*/  LDCU UR20, c[0x0][0x398] ;  /* 0x00007300ff1477ac */ /* 0x000e620008000800 */
[----:B------:R-:W2:Y:S06]  /*0040*/  S2R R2, SR_TID.Y ;  /* 0x0000000000027919 */ /* 0x000eac0000002200 */
[----:B------:R-:W0:Y:S08]  /*0050*/  S2UR UR4, SR_CTAID.X ;  /* 0x00000000000479c3 */ /* 0x000e300000002500 */
[----:B------:R-:W2:Y:S08]  /*0060*/  S2UR UR5, SR_CTAID.Y ;  /* 0x00000000000579c3 */ /* 0x000eb00000002600 */
[----:B------:R-:W2:Y:S01]  /*0070*/  LDC R13, c[0x0][0x364] ;  /* 0x0000d900ff0d7b82 */ /* 0x000ea20000000800 */
[----:B0-----:R-:W-:-:S02]  /*0080*/  IMAD R0, R0, UR4, R3 ;  /* 0x0000000400007c24 */ /* 0x001fc4000f8e0203 */
[----:B--2---:R-:W-:-:S05]  /*0090*/  IMAD R13, R13, UR5, R2 ;  /* 0x000000050d0d7c24 */ /* 0x004fca000f8e0202 */
[----:B------:R-:W-:-:S04]  /*00a0*/  VIMNMX R2, PT, PT, R0, R13, !PT ;  /* 0x0000000d00027248 */ /* 0x000fc80007fe0100 */
[----:B-1----:R-:W-:-:S13]  /*00b0*/  ISETP.GE.AND P0, PT, R2, UR20, PT ;  /* 0x0000001402007c0c */ /* 0x002fda000bf06270 */
[----:B------:R-:W-:Y:S05]  /*00c0*/  @P0 EXIT ;  /* 0x000000000000094d */ /* 0x000fea0003800000 */
[----:B------:R-:W-:Y:S01]  /*00d0*/  UISETP.GE.U32.AND UP0, UPT, UR20, 0x8, UPT ;  /* 0x000000081400788c */ /* 0x000fe2000bf06070 */
[----:B------:R-:W-:Y:S02]  /*00e0*/  HFMA2 R12, -RZ, RZ, 0, 0 ;  /* 0x00000000ff0c7431 */ /* 0x000fe400000001ff */
[----:B------:R-:W-:Y:S01]  /*00f0*/  IMAD R13, R13, UR20, RZ ;  /* 0x000000140d0d7c24 */ /* 0x000fe2000f8e02ff */
[----:B------:R-:W-:Y:S01]  /*0100*/  UMOV UR4, URZ ;  /* 0x000000ff00047c82 */ /* 0x000fe20008000000 */
[----:B------:R-:W0:Y:S04]  /*0110*/  LDCU.64 UR18, c[0x0][0x358] ;  /* 0x00006b00ff1277ac */ /* 0x000e280008000a00 */
[----:B------:R-:W-:Y:S05]  /*0120*/  BRA.U !UP0, `(.L_x_0) ;  /* 0x0000000508047547 */ /* 0x000fea000b800000 */
[----:B------:R-:W1:Y:S01]  /*0130*/  LDCU.128 UR24, c[0x0][0x380] ;  /* 0x00007000ff1877ac */ /* 0x000e620008000c00 */
[----:B------:R-:W-:Y:S02]  /*0140*/  MOV R12, RZ ;  /* 0x000000ff000c7202 */ /* 0x000fe40000000f00 */
[----:B------:R-:W-:Y:S01]  /*0150*/  MOV R14, R0 ;  /* 0x00000000000e7202 */ /* 0x000fe20000000f00 */
[----:B------:R-:W-:-:S04]  /*0160*/  ULOP3.LUT UR4, UR20, 0x7ffffff8, URZ, 0xc0, !UPT ;  /* 0x7ffffff814047892 */ /* 0x000fc8000f8ec0ff */
[----:B------:R-:W-:Y:S01]  /*0170*/  UIADD3 UR5, UPT, UPT, -UR4, URZ, URZ ;  /* 0x000000ff04057290 */ /* 0x000fe2000fffe1ff */
[----:B-1----:R-:W-:Y:S01]  /*0180*/  MOV R2, UR24 ;  /* 0x0000001800027c02 */ /* 0x002fe20008000f00 */
[----:B------:R-:W-:Y:S01]  /*0190*/  UIMAD.WIDE UR6, UR20, 0x8, UR26 ;  /* 0x00000008140678a5 */ /* 0x000fe2000f8e021a */
[----:B------:R-:W-:Y:S01]  /*01a0*/  MOV R3, UR25 ;  /* 0x0000001900037c02 */ /* 0x000fe20008000f00 */
[----:B------:R-:W-:Y:S02]  /*01b0*/  UIMAD.WIDE UR8, UR20, 0xc, UR26 ;  /* 0x0000000c140878a5 */ /* 0x000fe4000f8e021a */
[----:B------:R-:W-:Y:S01]  /*01c0*/  UIMAD.WIDE UR10, UR20, 0x10, UR26 ;  /* 0x00000010140a78a5 */ /* 0x000fe2000f8e021a */
[----:B------:R-:W-:Y:S01]  /*01d0*/  IMAD.WIDE.U32 R2, R13, 0x4, R2 ;  /* 0x000000040d027825 */ /* 0x000fe200078e0002 */
[----:B------:R-:W-:Y:S02]  /*01e0*/  UIMAD.WIDE UR12, UR20, 0x14, UR26 ;  /* 0x00000014140c78a5 */ /* 0x000fe4000f8e021a */
[----:B------:R-:W-:Y:S01]  /*01f0*/  UIMAD.WIDE UR14, UR20, 0x18, UR26 ;  /* 0x00000018140e78a5 */ /* 0x000fe2000f8e021a */
[----:B------:R-:W-:Y:S01]  /*0200*/  IADD3 R2, P0, PT, R2, 0x10, RZ ;  /* 0x0000001002027810 */ /* 0x000fe20007f1e0ff */
[----:B------:R-:W-:-:S03]  /*0210*/  UIMAD.WIDE UR16, UR20, 0x1c, UR26 ;  /* 0x0000001c141078a5 */ /* 0x000fc6000f8e021a */
[----:B------:R-:W-:-:S09]  /*0220*/  IADD3.X R3, PT, PT, RZ, R3, RZ, P0, !PT ;  /* 0x00000003ff037210 */ /* 0x000fd200007fe4ff */
.L_x_1:
[----:B------:R-:W-:Y:S01]  /*0230*/  UIMAD.WIDE UR22, UR20, 0x4, UR26 ;  /* 0x00000004141678a5 */ /* 0x000fe2000f8e021a */
[----:B------:R-:W-:Y:S02]  /*0240*/  IMAD.MOV.U32 R23, RZ, RZ, 0x4 ;  /* 0x00000004ff177424 */ /* 0x000fe400078e00ff */
[----:B------:R-:W-:Y:S01]  /*0250*/  HFMA2 R11, -RZ, RZ, 0, 2.384185791015625e-07 ;  /* 0x00000004ff0b7431 */ /* 0x000fe200000001ff */
[----:B------:R-:W-:Y:S01]  /*0260*/  MOV R25, 0x4 ;  /* 0x0000000400197802 */ /* 0x000fe20000000f00 */
[----:B0-----:R-:W2:Y:S01]  /*0270*/  LDG.E R21, desc[UR18][R2.64+-0x10] ;  /* 0xfffff01202157981 */ /* 0x001ea2000c1e1900 */
[C---:B------:R-:W-:Y:S01]  /*0280*/  IMAD.WIDE R22, R14.reuse, R23, UR26 ;  /* 0x0000001a0e167e25 */ /* 0x040fe2000f8e0217 */
[----:B------:R-:W-:Y:S02]  /*0290*/  MOV R8, UR22 ;  /* 0x0000001600087c02 */ /* 0x000fe40008000f00 */
[----:B------:R-:W-:Y:S01]  /*02a0*/  MOV R9, UR23 ;  /* 0x0000001700097c02 */ /* 0x000fe20008000f00 */
[----:B------:R-:W3:Y:S02]  /*02b0*/  LDG.E R19, desc[UR18][R2.64+-0xc] ;  /* 0xfffff41202137981 */ /* 0x000ee4000c1e1900 */
[----:B------:R-:W-:-:S02]  /*02c0*/  IMAD.WIDE R8, R14, 0x4, R8 ;  /* 0x000000040e087825 */ /* 0x000fc400078e0208 */
[----:B------:R-:W2:Y:S01]  /*02d0*/  LDG.E R22, desc[UR18][R22.64] ;  /* 0x0000001216167981 */ /* 0x000ea2000c1e1900 */
[----:B------:R-:W-:Y:S01]  /*02e0*/  MOV R5, 0x4 ;  /* 0x0000000400057802 */ /* 0x000fe20000000f00 */
[C---:B------:R-:W-:Y:S02]  /*02f0*/  IMAD.WIDE R24, R14.reuse, R25, UR6 ;  /* 0x000000060e187e25 */ /* 0x040fe4000f8e0219 */
[----:B------:R0:W3:Y:S02]  /*0300*/  LDG.E R20, desc[UR18][R8.64] ;  /* 0x0000001208147981 */ /* 0x0000e4000c1e1900 */
[----:B------:R-:W-:Y:S02]  /*0310*/  IMAD.WIDE R10, R14, R11, UR8 ;  /* 0x000000080e0a7e25 */ /* 0x000fe4000f8e020b */
[----:B------:R-:W4:Y:S04]  /*0320*/  LDG.E R18, desc[UR18][R24.64] ;  /* 0x0000001218127981 */ /* 0x000f28000c1e1900 */
[----:B------:R-:W4:Y:S01]  /*0330*/  LDG.E R17, desc[UR18][R2.64+-0x8] ;  /* 0xfffff81202117981 */ /* 0x000f22000c1e1900 */
[----:B0-----:R-:W-:-:S02]  /*0340*/  HFMA2 R9, -RZ, RZ, 0, 2.384185791015625e-07 ;  /* 0x00000004ff097431 */ /* 0x001fc400000001ff */
[----:B------:R-:W-:Y:S01]  /*0350*/  IMAD.MOV.U32 R7, RZ, RZ, 0x4 ;  /* 0x00000004ff077424 */ /* 0x000fe200078e00ff */
[----:B------:R0:W5:Y:S01]  /*0360*/  LDG.E R16, desc[UR18][R10.64] ;  /* 0x000000120a107981 */ /* 0x000162000c1e1900 */
[----:B------:R-:W-:-:S03]  /*0370*/  IMAD.WIDE R4, R14, R5, UR10 ;  /* 0x0000000a0e047e25 */ /* 0x000fc6000f8e0205 */
[----:B------:R-:W5:Y:S01]  /*0380*/  LDG.E R15, desc[UR18][R2.64+-0x4] ;  /* 0xfffffc12020f7981 */ /* 0x000f62000c1e1900 */
[C---:B------:R-:W-:Y:S01]  /*0390*/  IMAD.WIDE R6, R14.reuse, R7, UR12 ;  /* 0x0000000c0e067e25 */ /* 0x040fe2000f8e0207 */
[----:B------:R-:W-:Y:S02]  /*03a0*/  MOV R27, 0x4 ;  /* 0x00000004001b7802 */ /* 0x000fe40000000f00 */
[----:B------:R1:W5:Y:S01]  /*03b0*/  LDG.E R4, desc[UR18][R4.64] ;  /* 0x0000001204047981 */ /* 0x000362000c1e1900 */
[----:B------:R-:W-:-:S03]  /*03c0*/  IMAD.WIDE R8, R14, R9, UR14 ;  /* 0x0000000e0e087e25 */ /* 0x000fc6000f8e0209 */
[----:B------:R-:W5:Y:S01]  /*03d0*/  LDG.E R23, desc[UR18][R2.64] ;  /* 0x0000001202177981 */ /* 0x000f62000c1e1900 */
[----:B0-----:R-:W-:-:S03]  /*03e0*/  IMAD.WIDE R10, R14, R27, UR16 ;  /* 0x000000100e0a7e25 */ /* 0x001fc6000f8e021b */
[----:B------:R-:W5:Y:S04]  /*03f0*/  LDG.E R7, desc[UR18][R6.64] ;  /* 0x0000001206077981 */ /* 0x000f68000c1e1900 */
[----:B------:R-:W5:Y:S04]  /*0400*/  LDG.E R24, desc[UR18][R2.64+0x4] ;  /* 0x0000041202187981 */ /* 0x000f68000c1e1900 */
[----:B------:R-:W5:Y:S04]  /*0410*/  LDG.E R8, desc[UR18][R8.64] ;  /* 0x0000001208087981 */ /* 0x000f68000c1e1900 */
[----:B------:R-:W5:Y:S04]  /*0420*/  LDG.E R25, desc[UR18][R2.64+0x8] ;  /* 0x0000081202197981 */ /* 0x000f68000c1e1900 */
[----:B------:R-:W5:Y:S04]  /*0430*/  LDG.E R10, desc[UR18][R10.64] ;  /* 0x000000120a0a7981 */ /* 0x000f68000c1e1900 */
[----:B------:R0:W5:Y:S01]  /*0440*/  LDG.E R27, desc[UR18][R2.64+0xc] ;  /* 0x00000c12021b7981 */ /* 0x000162000c1e1900 */
[----:B------:R-:W-:-:S04]  /*0450*/  UIADD3 UR5, UPT, UPT, UR5, 0x8, URZ ;  /* 0x0000000805057890 */ /* 0x000fc8000fffe0ff */
[----:B------:R-:W-:Y:S01]  /*0460*/  UISETP.NE.AND UP0, UPT, UR5, URZ, UPT ;  /* 0x000000ff0500728c */ /* 0x000fe2000bf05270 */
[----:B-1----:R-:W-:Y:S02]  /*0470*/  MOV R5, UR20 ;  /* 0x0000001400057c02 */ /* 0x002fe40008000f00 */
[----:B0-----:R-:W-:Y:S02]  /*0480*/  IADD3 R2, P0, PT, R2, 0x20, RZ ;  /* 0x0000002002027810 */ /* 0x001fe40007f1e0ff */
[----:B------:R-:W-:Y:S02]  /*0490*/  LEA R14, R5, R14, 0x3 ;  /* 0x0000000e050e7211 */ /* 0x000fe400078e18ff */
[----:B------:R-:W-:Y:S01]  /*04a0*/  IADD3.X R3, PT, PT, RZ, R3, RZ, P0, !PT ;  /* 0x00000003ff037210 */ /* 0x000fe200007fe4ff */
[----:B--2---:R-:W-:-:S04]  /*04b0*/  FFMA R22, R21, R22, R12 ;  /* 0x0000001615167223 */ /* 0x004fc8000000000c */
[----:B---3--:R-:W-:-:S04]  /*04c0*/  FFMA R20, R19, R20, R22 ;  /* 0x0000001413147223 */ /* 0x008fc80000000016 */
[----:B----4-:R-:W-:-:S04]  /*04d0*/  FFMA R18, R17, R18, R20 ;  /* 0x0000001211127223 */ /* 0x010fc80000000014 */
[----:B-----5:R-:W-:-:S04]  /*04e0*/  FFMA R16, R15, R16, R18 ;  /* 0x000000100f107223 */ /* 0x020fc80000000012 */
[----:B------:R-:W-:-:S04]  /*04f0*/  FFMA R23, R23, R4, R16 ;  /* 0x0000000417177223 */ /* 0x000fc80000000010 */
[----:B------:R-:W-:-:S04]  /*0500*/  FFMA R24, R24, R7, R23 ;  /* 0x0000000718187223 */ /* 0x000fc80000000017 */
[----:B------:R-:W-:-:S04]  /*0510*/  FFMA R8, R25, R8, R24 ;  /* 0x0000000819087223 */ /* 0x000fc80000000018 */
[----:B------:R-:W-:Y:S01]  /*0520*/  FFMA R12, R27, R10, R8 ;  /* 0x0000000a1b0c7223 */ /* 0x000fe20000000008 */
[----:B------:R-:W-:Y:S06]  /*0530*/  BRA.U UP0, `(.L_x_1) ;  /* 0xfffffffd003c7547 */ /* 0x000fec000b83ffff */
.L_x_0:
[----:B------:R-:W-:-:S04]  /*0540*/  ULOP3.LUT UR6, UR20, 0x7, URZ, 0xc0, !UPT ;  /* 0x0000000714067892 */ /* 0x000fc8000f8ec0ff */
[----:B------:R-:W-:-:S09]  /*0550*/  UISETP.NE.AND UP0, UPT, UR6, URZ, UPT ;  /* 0x000000ff0600728c */ /* 0x000fd2000bf05270 */
[----:B------:R-:W-:Y:S05]  /*0560*/  BRA.U !UP0, `(.L_x_2) ;  /* 0x0000000508387547 */ /* 0x000fea000b800000 */
[----:B------:R-:W-:Y:S02]  /*0570*/  UISETP.GE.U32.AND UP0, UPT, UR6, 0x4, UPT ;  /* 0x000000040600788c */ /* 0x000fe4000bf06070 */
[----:B------:R-:W-:-:S04]  /*0580*/  ULOP3.LUT UR5, UR20, 0x3, URZ, 0xc0, !UPT ;  /* 0x0000000314057892 */ /* 0x000fc8000f8ec0ff */
[----:B------:R-:W-:-:S03]  /*0590*/  UISETP.NE.AND UP1, UPT, UR5, URZ, UPT ;  /* 0x000000ff0500728c */ /* 0x000fc6000bf25270 */
[----:B------:R-:W-:Y:S08]  /*05a0*/  BRA.U !UP0, `(.L_x_3) ;  /* 0x00000001087c7547 */ /* 0x000ff0000b800000 */
[----:B------:R-:W1:Y:S01]  /*05b0*/  LDC.64 R6, c[0x0][0x388] ;  /* 0x0000e200ff067b82 */ /* 0x000e620000000a00 */
[----:B------:R-:W2:Y:S01]  /*05c0*/  LDCU.64 UR6, c[0x0][0x380] ;  /* 0x00007000ff0677ac */ /* 0x000ea20008000a00 */
[----:B------:R-:W-:Y:S01]  /*05d0*/  IMAD.U32 R9, RZ, RZ, UR4 ;  /* 0x00000004ff097e24 */ /* 0x000fe2000f8e00ff */
[C---:B------:R-:W-:Y:S02]  /*05e0*/  IADD3 R3, PT, PT, R13.reuse, UR4, RZ ;  /* 0x000000040d037c10 */ /* 0x040fe4000fffe0ff */
[----:B------:R-:W-:Y:S01]  /*05f0*/  IADD3 R10, P0, PT, R13, UR4, RZ ;  /* 0x000000040d0a7c10 */ /* 0x000fe2000ff1e0ff */
[----:B------:R-:W-:Y:S01]  /*0600*/  IMAD R9, R9, UR20, R0 ;  /* 0x0000001409097c24 */ /* 0x000fe2000f8e0200 */
[----:B------:R-:W-:Y:S01]  /*0610*/  MOV R11, UR20 ;  /* 0x00000014000b7c02 */ /* 0x000fe20008000f00 */
[----:B------:R-:W3:Y:S01]  /*0620*/  LDC.64 R4, c[0x0][0x380] ;  /* 0x0000e000ff047b82 */ /* 0x000ee20000000a00 */
[----:B------:R-:W-:Y:S01]  /*0630*/  MOV R15, UR20 ;  /* 0x00000014000f7c02 */ /* 0x000fe20008000f00 */
[----:B-1----:R-:W-:Y:S01]  /*0640*/  IMAD.WIDE R6, R9, 0x4, R6 ;  /* 0x0000000409067825 */ /* 0x002fe200078e0206 */
[----:B------:R-:W-:-:S05]  /*0650*/  MOV R9, UR20 ;  /* 0x0000001400097c02 */ /* 0x000fca0008000f00 */
[----:B------:R-:W-:Y:S02]  /*0660*/  IMAD.WIDE R8, R9, 0x4, R6 ;  /* 0x0000000409087825 */ /* 0x000fe400078e0206 */
[----:B0-----:R-:W4:Y:S02]  /*0670*/  LDG.E R6, desc[UR18][R6.64] ;  /* 0x0000001206067981 */ /* 0x001f24000c1e1900 */
[----:B---3--:R-:W-:Y:S01]  /*0680*/  IMAD.WIDE.U32 R4, R3, 0x4, R4 ;  /* 0x0000000403047825 */ /* 0x008fe200078e0004 */
[----:B------:R-:W-:Y:S01]  /*0690*/  IADD3.X R3, PT, PT, RZ, RZ, RZ, P0, !PT ;  /* 0x000000ffff037210 */ /* 0x000fe200007fe4ff */
[----:B------:R-:W3:Y:S01]  /*06a0*/  LDG.E R17, desc[UR18][R8.64] ;  /* 0x0000001208117981 */ /* 0x000ee2000c1e1900 */
[----:B--2---:R-:W-:-:S03]  /*06b0*/  LEA R2, P0, R10, UR6, 0x2 ;  /* 0x000000060a027c11 */ /* 0x004fc6000f8010ff */
[----:B------:R-:W4:Y:S01]  /*06c0*/  LDG.E R5, desc[UR18][R4.64] ;  /* 0x0000001204057981 */ /* 0x000f22000c1e1900 */
[----:B------:R-:W-:Y:S01]  /*06d0*/  LEA.HI.X R3, R10, UR7, R3, 0x2, P0 ;  /* 0x000000070a037c11 */ /* 0x000fe200080f1403 */
[----:B------:R-:W-:-:S04]  /*06e0*/  IMAD.WIDE R10, R11, 0x4, R8 ;  /* 0x000000040b0a7825 */ /* 0x000fc800078e0208 */
[----:B------:R-:W3:Y:S01]  /*06f0*/  LDG.E R16, desc[UR18][R2.64+0x4] ;  /* 0x0000041202107981 */ /* 0x000ee2000c1e1900 */
[----:B------:R-:W-:-:S03]  /*0700*/  IMAD.WIDE R14, R15, 0x4, R10 ;  /* 0x000000040f0e7825 */ /* 0x000fc600078e020a */
[----:B------:R-:W2:Y:S04]  /*0710*/  LDG.E R19, desc[UR18][R10.64] ;  /* 0x000000120a137981 */ /* 0x000ea8000c1e1900 */
[----:B------:R-:W2:Y:S04]  /*0720*/  LDG.E R18, desc[UR18][R2.64+0x8] ;  /* 0x0000081202127981 */ /* 0x000ea8000c1e1900 */
[----:B------:R-:W5:Y:S04]  /*0730*/  LDG.E R20, desc[UR18][R2.64+0xc] ;  /* 0x00000c1202147981 */ /* 0x000f68000c1e1900 */
[----:B------:R-:W5:Y:S01]  /*0740*/  LDG.E R14, desc[UR18][R14.64] ;  /* 0x000000120e0e7981 */ /* 0x000f62000c1e1900 */
[----:B------:R-:W-:Y:S01]  /*0750*/  UIADD3 UR4, UPT, UPT, UR4, 0x4, URZ ;  /* 0x0000000404047890 */ /* 0x000fe2000fffe0ff */
[----:B----4-:R-:W-:-:S04]  /*0760*/  FFMA R5, R5, R6, R12 ;  /* 0x0000000605057223 */ /* 0x010fc8000000000c */
[----:B---3--:R-:W-:-:S04]  /*0770*/  FFMA R5, R16, R17, R5 ;  /* 0x0000001110057223 */ /* 0x008fc80000000005 */
[----:B--2---:R-:W-:-:S04]  /*0780*/  FFMA R5, R18, R19, R5 ;  /* 0x0000001312057223 */ /* 0x004fc80000000005 */
[----:B-----5:R-:W-:-:S07]  /*0790*/  FFMA R12, R20, R14, R5 ;  /* 0x0000000e140c7223 */ /* 0x020fce0000000005 */
.L_x_3:
[----:B------:R-:W-:Y:S05]  /*07a0*/  BRA.U !UP1, `(.L_x_2) ;  /* 0x0000000109a87547 */ /* 0x000fea000b800000 */
[----:B------:R-:W-:Y:S01]  /*07b0*/  UISETP.NE.AND UP0, UPT, UR5, 0x1, UPT ;  /* 0x000000010500788c */ /* 0x000fe2000bf05270 */
[----:B------:R-:W-:Y:S01]  /*07c0*/  MOV R7, UR4 ;  /* 0x0000000400077c02 */ /* 0x000fe20008000f00 */
[----:B------:R-:W-:Y:S02]  /*07d0*/  ULOP3.LUT UR5, UR20, 0x1, URZ, 0xc0, !UPT ;  /* 0x0000000114057892 */ /* 0x000fe4000f8ec0ff */
[----:B------:R-:W-:Y:S02]  /*07e0*/  MOV R15, UR20 ;  /* 0x00000014000f7c02 */ /* 0x000fe40008000f00 */
[----:B------:R-:W-:Y:S01]  /*07f0*/  UISETP.NE.U32.AND UP1, UPT, UR5, 0x1, UPT ;  /* 0x000000010500788c */ /* 0x000fe2000bf25070 */
[----:B------:R-:W-:-:S04]  /*0800*/  PLOP3.LUT P1, PT, PT, PT, UP0, 0x80, 0x8 ;  /* 0x000000000008781c */ /* 0x000fc80003f2f008 */
[----:B------:R-:W1:Y:S01]  /*0810*/  @UP0 LDCU.128 UR8, c[0x0][0x380] ;  /* 0x00007000ff0807ac */ /* 0x000e620008000c00 */
[----:B------:R-:W-:Y:S01]  /*0820*/  PLOP3.LUT P0, PT, PT, PT, UP1, 0x80, 0x8 ;  /* 0x000000000008781c */ /* 0x000fe20003f0f018 */
[----:B------:R-:W2:Y:S04]  /*0830*/  @UP0 LDCU.64 UR6, c[0x0][0x380] ;  /* 0x00007000ff0607ac */ /* 0x000ea80008000a00 */
[----:B------:R-:W3:Y:S03]  /*0840*/  @!UP1 LDCU.128 UR12, c[0x0][0x380] ;  /* 0x00007000ff0c97ac */ /* 0x000ee60008000c00 */
[C---:B------:R-:W-:Y:S02]  /*0850*/  @P1 IADD3 R3, PT, PT, R13.reuse, UR4, RZ ;  /* 0x000000040d031c10 */ /* 0x040fe4000fffe0ff */
[----:B------:R-:W-:Y:S01]  /*0860*/  @P1 IADD3 R6, P2, PT, R13, UR4, RZ ;  /* 0x000000040d061c10 */ /* 0x000fe2000ff5e0ff */
[----:B------:R-:W-:Y:S01]  /*0870*/  @UP0 UIADD3 UR4, UPT, UPT, UR4, 0x2, URZ ;  /* 0x0000000204040890 */ /* 0x000fe2000fffe0ff */
[----:B-1----:R-:W-:Y:S01]  /*0880*/  MOV R11, UR9 ;  /* 0x00000009000b7c02 */ /* 0x002fe20008000f00 */
[----:B------:R-:W-:Y:S01]  /*0890*/  IMAD.U32 R10, RZ, RZ, UR8 ;  /* 0x00000008ff0a7e24 */ /* 0x000fe2000f8e00ff */
[----:B------:R-:W-:-:S02]  /*08a0*/  MOV R4, UR10 ;  /* 0x0000000a00047c02 */ /* 0x000fc40008000f00 */
[----:B------:R-:W-:Y:S01]  /*08b0*/  MOV R5, UR11 ;  /* 0x0000000b00057c02 */ /* 0x000fe20008000f00 */
[----:B------:R-:W-:-:S04]  /*08c0*/  @P1 IMAD.WIDE.U32 R10, R3, 0x4, R10 ;  /* 0x00000004030a1825 */ /* 0x000fc800078e000a */
[----:B------:R-:W-:Y:S01]  /*08d0*/  @P1 IMAD R3, R7, UR20, R0 ;  /* 0x0000001407031c24 */ /* 0x000fe2000f8e0200 */
[----:B------:R-:W-:Y:S01]  /*08e0*/  @P1 IADD3.X R7, PT, PT, RZ, RZ, RZ, P2, !PT ;  /* 0x000000ffff071210 */ /* 0x000fe200017fe4ff */
[----:B------:R-:W-:Y:S01]  /*08f0*/  IMAD.U32 R19, RZ, RZ, UR4 ;  /* 0x00000004ff137e24 */ /* 0x000fe2000f8e00ff */
[C---:B--2---:R-:W-:Y:S01]  /*0900*/  @P1 LEA R2, P2, R6.reuse, UR6, 0x2 ;  /* 0x0000000606021c11 */ /* 0x044fe2000f8410ff */
[----:B------:R-:W-:Y:S01]  /*0910*/  @P1 IMAD.WIDE R4, R3, 0x4, R4 ;  /* 0x0000000403041825 */ /* 0x000fe200078e0204 */
[----:B------:R-:W-:Y:S01]  /*0920*/  @!P0 IADD3 R17, PT, PT, R13, UR4, RZ ;  /* 0x000000040d118c10 */ /* 0x000fe2000fffe0ff */
[----:B0-----:R-:W2:Y:S01]  /*0930*/  @P1 LDG.E R11, desc[UR18][R10.64] ;  /* 0x000000120a0b1981 */ /* 0x001ea2000c1e1900 */
[----:B------:R-:W-:Y:S01]  /*0940*/  @P1 LEA.HI.X R3, R6, UR7, R7, 0x2, P2 ;  /* 0x0000000706031c11 */ /* 0x000fe200090f1407 */
[----:B------:R-:W-:Y:S01]  /*0950*/  @!P0 IMAD R19, R19, UR20, R0 ;  /* 0x0000001413138c24 */ /* 0x000fe2000f8e0200 */
[----:B---3--:R-:W-:Y:S01]  /*0960*/  MOV R6, UR12 ;  /* 0x0000000c00067c02 */ /* 0x008fe20008000f00 */
[----:B------:R-:W-:Y:S01]  /*0970*/  @P1 IMAD.WIDE R14, R15, 0x4, R4 ;  /* 0x000000040f0e1825 */ /* 0x000fe200078e0204 */
[----:B------:R-:W-:Y:S01]  /*0980*/  MOV R7, UR13 ;  /* 0x0000000d00077c02 */ /* 0x000fe20008000f00 */
[----:B------:R-:W2:Y:S01]  /*0990*/  @P1 LDG.E R4, desc[UR18][R4.64] ;  /* 0x0000001204041981 */ /* 0x000ea2000c1e1900 */
[----:B------:R-:W-:-:S02]  /*09a0*/  MOV R8, UR14 ;  /* 0x0000000e00087c02 */ /* 0x000fc40008000f00 */
[----:B------:R-:W-:Y:S01]  /*09b0*/  MOV R9, UR15 ;  /* 0x0000000f00097c02 */ /* 0x000fe20008000f00 */
[----:B------:R-:W-:Y:S01]  /*09c0*/  @!P0 IMAD.WIDE.U32 R6, R17, 0x4, R6 ;  /* 0x0000000411068825 */ /* 0x000fe200078e0006 */
[----:B------:R-:W3:Y:S03]  /*09d0*/  @P1 LDG.E R14, desc[UR18][R14.64] ;  /* 0x000000120e0e1981 */ /* 0x000ee6000c1e1900 */
[----:B------:R-:W-:Y:S01]  /*09e0*/  @!P0 IMAD.WIDE R8, R19, 0x4, R8 ;  /* 0x0000000413088825 */ /* 0x000fe200078e0208 */
[----:B------:R-:W3:Y:S04]  /*09f0*/  @P1 LDG.E R2, desc[UR18][R2.64+0x4] ;  /* 0x0000041202021981 */ /* 0x000ee8000c1e1900 */
[----:B------:R-:W4:Y:S04]  /*0a00*/  @!P0 LDG.E R7, desc[UR18][R6.64] ;  /* 0x0000001206078981 */ /* 0x000f28000c1e1900 */
[----:B------:R-:W4:Y:S01]  /*0a10*/  @!P0 LDG.E R8, desc[UR18][R8.64] ;  /* 0x0000001208088981 */ /* 0x000f22000c1e1900 */
[----:B--2---:R-:W-:-:S04]  /*0a20*/  @P1 FFMA R11, R11, R4, R12 ;  /* 0x000000040b0b1223 */ /* 0x004fc8000000000c */
[----:B---3--:R-:W-:-:S04]  /*0a30*/  @P1 FFMA R12, R2, R14, R11 ;  /* 0x0000000e020c1223 */ /* 0x008fc8000000000b */
[----:B----4-:R-:W-:-:S07]  /*0a40*/  @!P0 FFMA R12, R7, R8, R12 ;  /* 0x00000008070c8223 */ /* 0x010fce000000000c */
.L_x_2:
[----:B------:R-:W1:Y:S01]  /*0a50*/  LDC.64 R2, c[0x0][0x390] ;  /* 0x0000e400ff027b82 */ /* 0x000e620000000a00 */
[----:B------:R-:W-:-:S05]  /*0a60*/  IADD3 R13, PT, PT, R0, R13, RZ ;  /* 0x0000000d000d7210 */ /* 0x000fca0007ffe0ff */
[----:B-1----:R-:W-:-:S05]  /*0a70*/  IMAD.WIDE R2, R13, 0x4, R2 ;  /* 0x000000040d027825 */ /* 0x002fca00078e0202 */
[----:B0-----:R-:W-:Y:S01]  /*0a80*/  STG.E desc[UR18][R2.64], R12 ;  /* 0x0000000c02007986 */ /* 0x001fe2000c101912 */
[----:B------:R-:W-:Y:S05]  /*0a90*/  EXIT ;  /* 0x000000000000794d */ /* 0x000fea0003800000 */
.L_x_4:
[----:B------:R-:W-:-:S00]  /*0aa0*/  BRA `(.L_x_4) ;  /* 0xfffffffc00fc7947 */ /* 0x000fc0000383ffff */
[----:B------:R-:W-:-:S00]  /*0ab0*/  NOP ;  /* 0x0000000000007918 */ /* 0x000fc00000000000 */
        /* <DEDUP_REMOVED lines=12> */
.L_x_5:


//--------------------- .nv.shared.reserved.0     --------------------------
	.section	.nv.shared.reserved.0,"aw",@nobits
	.weak		__nv_reservedSMEM_offset_0_alias
	.size		__nv_reservedSMEM_offset_0_alias, 0, 64
	.other		__nv_reservedSMEM_offset_0_alias,@"STO_CUDA_RESERVED_SHARED STV_DEFAULT"
__nv_reservedSMEM_offset_0_alias:
	.zero		0
	.zero		64


//--------------------- .nv.constant0._Z11matrix_multPfS_S_i --------------------------
	.section	.nv.constant0._Z11matrix_multPfS_S_i,"a",@progbits
	.sectionflags	@""
	.align	4
.nv.constant0._Z11matrix_multPfS_S_i:
	.zero		924


//--------------------- SYMBOLS --------------------------

	.type		.nv.reservedSmem.offset0,@object
	.size		.nv.reservedSmem.offset0,0x4
